	.headerflags	@"EF_CUDA_TEXMODE_UNIFIED EF_CUDA_64BIT_ADDRESS EF_CUDA_ACCELERATORS EF_CUDA_SM90 EF_CUDA_VIRTUAL_SM(EF_CUDA_SM90)"
	.elftype	@"ET_EXEC"


//--------------------- .nv.info                  --------------------------
	.section	.nv.info,"",@"SHT_CUDA_INFO"
	.align	4


	//----- nvinfo : EIATTR_REGCOUNT
	.align		4
        /*0000*/ 	.byte	0x04, 0x2f
        /*0002*/ 	.short	(.L_3 - .L_2)
	.align		4
.L_2:
        /*0004*/ 	.word	index@(triton_poi_fused__native_batch_norm_legit_no_training_relu_29)
        /*0008*/ 	.word	0x00000011


	//----- nvinfo : EIATTR_MIN_STACK_SIZE
	.align		4
.L_3:
        /*000c*/ 	.byte	0x04, 0x12
        /*000e*/ 	.short	(.L_5 - .L_4)
	.align		4
.L_4:
        /*0010*/ 	.word	index@(triton_poi_fused__native_batch_norm_legit_no_training_relu_29)
        /*0014*/ 	.word	0x00000000


	//----- nvinfo : EIATTR_FRAME_SIZE
	.align		4
.L_5:
        /*0018*/ 	.byte	0x04, 0x11
        /*001a*/ 	.short	(.L_7 - .L_6)
	.align		4
.L_6:
        /*001c*/ 	.word	index@(triton_poi_fused__native_batch_norm_legit_no_training_relu_29)
        /*0020*/ 	.word	0x00000000


	//----- nvinfo : EIATTR_MIN_STACK_SIZE
	.align		4
.L_7:
        /*0024*/ 	.byte	0x04, 0x12
        /*0026*/ 	.short	(.L_9 - .L_8)
	.align		4
.L_8:
        /*0028*/ 	.word	index@(triton_poi_fused__native_batch_norm_legit_no_training_relu_29)
        /*002c*/ 	.word	0x00000000
.L_9:


//--------------------- .nv.info.triton_poi_fused__native_batch_norm_legit_no_training_relu_29 --------------------------
	.section	.nv.info.triton_poi_fused__native_batch_norm_legit_no_training_relu_29,"",@"SHT_CUDA_INFO"
	.sectionflags	@""
	.align	4


	//----- nvinfo : EIATTR_CUDA_API_VERSION
	.align		4
        /*0000*/ 	.byte	0x04, 0x37
        /*0002*/ 	.short	(.L_11 - .L_10)
.L_10:
        /*0004*/ 	.word	0x0000007c


	//----- nvinfo : EIATTR_KPARAM_INFO
	.align		4
.L_11:
        /*0008*/ 	.byte	0x04, 0x17
        /*000a*/ 	.short	(.L_13 - .L_12)
.L_12:
        /*000c*/ 	.word	0x00000000
        /*0010*/ 	.short	0x0006
        /*0012*/ 	.short	0x0030
        /*0014*/ 	.byte	0x00, 0xf0, 0x11, 0x00


	//----- nvinfo : EIATTR_KPARAM_INFO
	.align		4
.L_13:
        /*0018*/ 	.byte	0x04, 0x17
        /*001a*/ 	.short	(.L_15 - .L_14)
.L_14:
        /*001c*/ 	.word	0x00000000
        /*0020*/ 	.short	0x0005
        /*0022*/ 	.short	0x0028
        /*0024*/ 	.byte	0x00, 0xf4, 0x21, 0x00


	//----- nvinfo : EIATTR_KPARAM_INFO
	.align		4
.L_15:
        /*0028*/ 	.byte	0x04, 0x17
        /*002a*/ 	.short	(.L_17 - .L_16)
.L_16:
        /*002c*/ 	.word	0x00000000
        /*0030*/ 	.short	0x0004
        /*0032*/ 	.short	0x0020
        /*0034*/ 	.byte	0x00, 0xf4, 0x21, 0x00


	//----- nvinfo : EIATTR_KPARAM_INFO
	.align		4
.L_17:
        /*0038*/ 	.byte	0x04, 0x17
        /*003a*/ 	.short	(.L_19 - .L_18)
.L_18:
        /*003c*/ 	.word	0x00000000
        /*0040*/ 	.short	0x0003
        /*0042*/ 	.short	0x0018
        /*0044*/ 	.byte	0x00, 0xf4, 0x21, 0x00


	//----- nvinfo : EIATTR_KPARAM_INFO
	.align		4
.L_19:
        /*0048*/ 	.byte	0x04, 0x17
        /*004a*/ 	.short	(.L_21 - .L_20)
.L_20:
        /*004c*/ 	.word	0x00000000
        /*0050*/ 	.short	0x0002
        /*0052*/ 	.short	0x0010
        /*0054*/ 	.byte	0x00, 0xf4, 0x21, 0x00


	//----- nvinfo : EIATTR_KPARAM_INFO
	.align		4
.L_21:
        /*0058*/ 	.byte	0x04, 0x17
        /*005a*/ 	.short	(.L_23 - .L_22)
.L_22:
        /*005c*/ 	.word	0x00000000
        /*0060*/ 	.short	0x0001
        /*0062*/ 	.short	0x0008
        /*0064*/ 	.byte	0x00, 0xf4, 0x21, 0x00


	//----- nvinfo : EIATTR_KPARAM_INFO
	.align		4
.L_23:
        /*0068*/ 	.byte	0x04, 0x17
        /*006a*/ 	.short	(.L_25 - .L_24)
.L_24:
        /*006c*/ 	.word	0x00000000
        /*0070*/ 	.short	0x0000
        /*0072*/ 	.short	0x0000
        /*0074*/ 	.byte	0x00, 0xf4, 0x21, 0x00


	//----- nvinfo : EIATTR_SPARSE_MMA_MASK
	.align		4
.L_25:
        /*0078*/ 	.byte	0x03, 0x50
        /*007a*/ 	.short	0x0000


	//----- nvinfo : EIATTR_MAXREG_COUNT
	.align		4
        /*007c*/ 	.byte	0x03, 0x1b
        /*007e*/ 	.short	0x00ff


	//----- nvinfo : EIATTR_EXIT_INSTR_OFFSETS
	.align		4
        /*0080*/ 	.byte	0x04, 0x1c
        /*0082*/ 	.short	(.L_27 - .L_26)


	//   ....[0]....
.L_26:
        /*0084*/ 	.word	0x00000360


	//----- nvinfo : EIATTR_REQNTID
	.align		4
.L_27:
        /*0088*/ 	.byte	0x04, 0x10
        /*008a*/ 	.short	(.L_29 - .L_28)
.L_28:
        /*008c*/ 	.word	0x00000080
        /*0090*/ 	.word	0x00000001
        /*0094*/ 	.word	0x00000001


	//----- nvinfo : EIATTR_CBANK_PARAM_SIZE
	.align		4
.L_29:
        /*0098*/ 	.byte	0x03, 0x19
        /*009a*/ 	.short	0x0034


	//----- nvinfo : EIATTR_PARAM_CBANK
	.align		4
        /*009c*/ 	.byte	0x04, 0x0a
        /*009e*/ 	.short	(.L_31 - .L_30)
	.align		4
.L_30:
        /*00a0*/ 	.word	index@(.nv.constant0.triton_poi_fused__native_batch_norm_legit_no_training_relu_29)
        /*00a4*/ 	.short	0x0210
        /*00a6*/ 	.short	0x0034


	//----- nvinfo : EIATTR_SW_WAR
	.align		4
.L_31:
        /*00a8*/ 	.byte	0x04, 0x36
        /*00aa*/ 	.short	(.L_33 - .L_32)
.L_32:
        /*00ac*/ 	.word	0x00000008
.L_33:


//--------------------- .nv.callgraph             --------------------------
	.section	.nv.callgraph,"",@"SHT_CUDA_CALLGRAPH"
	.align	4
	.sectionentsize	8
	.align		4
        /*0000*/ 	.word	0x00000000
	.align		4
        /*0004*/ 	.word	0xffffffff
	.align		4
        /*0008*/ 	.word	0x00000000
	.align		4
        /*000c*/ 	.word	0xfffffffe
	.align		4
        /*0010*/ 	.word	0x00000000
	.align		4
        /*0014*/ 	.word	0xfffffffd
	.align		4
        /*0018*/ 	.word	0x00000000
	.align		4
        /*001c*/ 	.word	0xfffffffc


//--------------------- .nv.constant4             --------------------------
	.section	.nv.constant4,"a",@progbits
	.align	8
	.align		8
.nv.constant4:
        /*0000*/ 	.dword	_$_str
	.align		8
        /*0008*/ 	.dword	_$_str_$_2


//--------------------- .text.triton_poi_fused__native_batch_norm_legit_no_training_relu_29 --------------------------
	.section	.text.triton_poi_fused__native_batch_norm_legit_no_training_relu_29,"ax",@progbits
	.align	128
        .global         triton_poi_fused__native_batch_norm_legit_no_training_relu_29
        .type           triton_poi_fused__native_batch_norm_legit_no_training_relu_29,@function
        .size           triton_poi_fused__native_batch_norm_legit_no_training_relu_29,(.L_x_1 - triton_poi_fused__native_batch_norm_legit_no_training_relu_29)
        .other          triton_poi_fused__native_batch_norm_legit_no_training_relu_29,@"STO_CUDA_ENTRY STV_DEFAULT"
triton_poi_fused__native_batch_norm_legit_no_training_relu_29:
.text.triton_poi_fused__native_batch_norm_legit_no_training_relu_29:
[----:B------:R-:W-:Y:S01]  /*0000*/  LDC R1, c[0x0][0x28] ;  /* 0x00000a00ff017b82 */ /* 0x000fe20000000800 */
[----:B------:R-:W1:Y:S07]  /*0010*/  S2R R0, SR_TID.X ;  /* 0x0000000000007919 */ /* 0x000e6e0000002100 */
[----:B------:R-:W2:Y:S01]  /*0020*/  LDC.64 R6, c[0x0][0x220] ;  /* 0x00008800ff067b82 */ /* 0x000ea20000000a00 */
[----:B------:R-:W-:Y:S01]  /*0030*/  ULDC.64 UR4, c[0x0][0x208] ;  /* 0x0000820000047ab9 */ /* 0x000fe20000000a00 */
[----:B------:R-:W3:Y:S06]  /*0040*/  S2R R5, SR_CTAID.X ;  /* 0x0000000000057919 */ /* 0x000eec0000002500 */
[----:B------:R-:W4:Y:S08]  /*0050*/  LDC.64 R8, c[0x0][0x228] ;  /* 0x00008a00ff087b82 */ /* 0x000f300000000a00 */
[----:B------:R-:W5:Y:S01]  /*0060*/  LDC.64 R10, c[0x0][0x230] ;  /* 0x00008c00ff0a7b82 */ /* 0x000f620000000a00 */
[----:B-1----:R-:W-:-:S02]  /*0070*/  SHF.L.U32 R0, R0, 0x1, RZ ;  /* 0x0000000100007819 */ /* 0x002fc400000006ff */
[----:B---3--:R-:W-:Y:S02]  /*0080*/  SHF.R.S32.HI R3, RZ, 0x17, R5 ;  /* 0x00000017ff037819 */ /* 0x008fe40000011405 */
[----:B------:R-:W-:Y:S02]  /*0090*/  LOP3.LUT R0, R0, 0xfe, RZ, 0xc0, !PT ;  /* 0x000000fe00007812 */ /* 0x000fe400078ec0ff */
[----:B------:R-:W-:Y:S02]  /*00a0*/  SGXT R3, R3, 0x1 ;  /* 0x000000010303781a */ /* 0x000fe40000000200 */
[----:B------:R-:W-:Y:S02]  /*00b0*/  LEA R0, R5, R0, 0x8 ;  /* 0x0000000005007211 */ /* 0x000fe400078e40ff */
[----:B------:R-:W1:Y:S02]  /*00c0*/  LDC.64 R4, c[0x0][0x218] ;  /* 0x00008600ff047b82 */ /* 0x000e640000000a00 */
[----:B------:R-:W-:-:S04]  /*00d0*/  LEA.HI R3, R3, R0, RZ, 0x2 ;  /* 0x0000000003037211 */ /* 0x000fc800078f10ff */
[--C-:B------:R-:W-:Y:S02]  /*00e0*/  SHF.R.S32.HI R2, RZ, 0x2, R3.reuse ;  /* 0x00000002ff027819 */ /* 0x100fe40000011403 */
[----:B------:R-:W-:-:S04]  /*00f0*/  SHF.R.S32.HI R3, RZ, 0x1f, R3 ;  /* 0x0000001fff037819 */ /* 0x000fc80000011403 */
[----:B------:R-:W-:-:S04]  /*0100*/  LEA.HI R3, R3, R2, RZ, 0xa ;  /* 0x0000000203037211 */ /* 0x000fc800078f50ff */
[----:B------:R-:W-:-:S04]  /*0110*/  LOP3.LUT R3, R3, 0xfffffc00, RZ, 0xc0, !PT ;  /* 0xfffffc0003037812 */ /* 0x000fc800078ec0ff */
[----:B------:R-:W-:Y:S02]  /*0120*/  IADD3 R13, R2, -R3, RZ ;  /* 0x80000003020d7210 */ /* 0x000fe40007ffe0ff */
[----:B------:R-:W3:Y:S03]  /*0130*/  LDC.64 R2, c[0x0][0x210] ;  /* 0x00008400ff027b82 */ /* 0x000ee60000000a00 */
[----:B--2---:R-:W-:-:S06]  /*0140*/  IMAD.WIDE R6, R13, 0x4, R6 ;  /* 0x000000040d067825 */ /* 0x004fcc00078e0206 */
[----:B------:R-:W2:Y:S01]  /*0150*/  LDG.E.EL R6, desc[UR4][R6.64] ;  /* 0x0000000406067981 */ /* 0x000ea2000c2e1900 */
[----:B-1----:R-:W-:-:S05]  /*0160*/  IMAD.WIDE R4, R13, 0x4, R4 ;  /* 0x000000040d047825 */ /* 0x002fca00078e0204 */
[----:B------:R1:W2:Y:S01]  /*0170*/  LDG.E.EL R12, desc[UR4][R4.64] ;  /* 0x00000004040c7981 */ /* 0x0002a2000c2e1900 */
[----:B---3--:R-:W-:Y:S01]  /*0180*/  IMAD.WIDE R2, R0, 0x4, R2 ;  /* 0x0000000400027825 */ /* 0x008fe200078e0202 */
[----:B------:R-:W-:Y:S01]  /*0190*/  HFMA2.MMA R14, -RZ, RZ, 1.625, 0 ;  /* 0x3e800000ff0e7435 */ /* 0x000fe200000001ff */
[----:B-1----:R-:W1:Y:S04]  /*01a0*/  LDC.64 R4, c[0x0][0x238] ;  /* 0x00008e00ff047b82 */ /* 0x002e680000000a00 */
[----:B------:R-:W3:Y:S01]  /*01b0*/  LDG.E.64 R2, desc[UR4][R2.64] ;  /* 0x0000000402027981 */ /* 0x000ee2000c1e1b00 */
[----:B----4-:R-:W-:-:S04]  /*01c0*/  IMAD.WIDE R8, R13, 0x4, R8 ;  /* 0x000000040d087825 */ /* 0x010fc800078e0208 */
[----:B-----5:R-:W-:Y:S02]  /*01d0*/  IMAD.WIDE R10, R13, 0x4, R10 ;  /* 0x000000040d0a7825 */ /* 0x020fe400078e020a */
[----:B------:R-:W4:Y:S04]  /*01e0*/  LDG.E.EL R8, desc[UR4][R8.64] ;  /* 0x0000000408087981 */ /* 0x000f28000c2e1900 */
[----:B------:R-:W4:Y:S01]  /*01f0*/  LDG.E.EL R11, desc[UR4][R10.64] ;  /* 0x000000040a0b7981 */ /* 0x000f22000c2e1900 */
[----:B-1----:R-:W-:-:S04]  /*0200*/  IMAD.WIDE R4, R0, 0x4, R4 ;  /* 0x0000000400047825 */ /* 0x002fc800078e0204 */
[----:B--2---:R-:W-:-:S04]  /*0210*/  FADD R6, R6, 9.9999997473787516356e-06 ;  /* 0x3727c5ac06067421 */ /* 0x004fc80000000000 */
[----:B------:R-:W1:Y:S02]  /*0220*/  MUFU.SQRT R7, R6 ;  /* 0x0000000600077308 */ /* 0x000e640000002000 */
[C---:B-1----:R-:W-:Y:S02]  /*0230*/  FSETP.GT.AND P0, PT, R7.reuse, 8.50705917302346158658e+37, PT ;  /* 0x7e8000000700780b */ /* 0x042fe40003f04000 */
[----:B------:R-:W-:-:S11]  /*0240*/  FSETP.GEU.AND P1, PT, R7, 1.175494350822287508e-38, PT ;  /* 0x008000000700780b */ /* 0x000fd60003f2e000 */
[----:B------:R-:W-:-:S04]  /*0250*/  @P0 FMUL R7, R7, 0.25 ;  /* 0x3e80000007070820 */ /* 0x000fc80000400000 */
[----:B------:R-:W-:-:S06]  /*0260*/  @!P1 FMUL R7, R7, 16777216 ;  /* 0x4b80000007079820 */ /* 0x000fcc0000400000 */
[----:B------:R-:W1:Y:S01]  /*0270*/  MUFU.RCP R7, R7 ;  /* 0x0000000700077308 */ /* 0x000e620000001000 */
[----:B------:R-:W-:Y:S01]  /*0280*/  FSEL R14, R14, 1, P0 ;  /* 0x3f8000000e0e7808 */ /* 0x000fe20000000000 */
[----:B---3--:R-:W-:-:S04]  /*0290*/  FADD R2, R2, -R12 ;  /* 0x8000000c02027221 */ /* 0x008fc80000000000 */
[----:B------:R-:W-:Y:S01]  /*02a0*/  @!P1 FMUL R14, R14, 16777216 ;  /* 0x4b8000000e0e9820 */ /* 0x000fe20000400000 */
[----:B------:R-:W-:-:S03]  /*02b0*/  FADD R3, R3, -R12 ;  /* 0x8000000c03037221 */ /* 0x000fc60000000000 */
[----:B-1----:R-:W-:-:S04]  /*02c0*/  FMUL R14, R7, R14 ;  /* 0x0000000e070e7220 */ /* 0x002fc80000400000 */
[-C--:B------:R-:W-:Y:S01]  /*02d0*/  FMUL R2, R2, R14.reuse ;  /* 0x0000000e02027220 */ /* 0x080fe20000400000 */
[----:B------:R-:W-:-:S03]  /*02e0*/  FMUL R14, R3, R14 ;  /* 0x0000000e030e7220 */ /* 0x000fc60000400000 */
[C-C-:B----4-:R-:W-:Y:S01]  /*02f0*/  FFMA R2, R8.reuse, R2, R11.reuse ;  /* 0x0000000208027223 */ /* 0x150fe2000000000b */
[----:B------:R-:W-:-:S04]  /*0300*/  FFMA R14, R8, R14, R11 ;  /* 0x0000000e080e7223 */ /* 0x000fc8000000000b */
[----:B------:R-:W-:Y:S02]  /*0310*/  FSETP.GEU.AND P0, PT, R2, RZ, PT ;  /* 0x000000ff0200720b */ /* 0x000fe40003f0e000 */
[----:B------:R-:W-:Y:S02]  /*0320*/  FSETP.GEU.AND P1, PT, R14, RZ, PT ;  /* 0x000000ff0e00720b */ /* 0x000fe40003f2e000 */
[----:B------:R-:W-:Y:S02]  /*0330*/  FSEL R2, R2, RZ, P0 ;  /* 0x000000ff02027208 */ /* 0x000fe40000000000 */
[----:B------:R-:W-:-:S05]  /*0340*/  FSEL R3, R14, RZ, P1 ;  /* 0x000000ff0e037208 */ /* 0x000fca0000800000 */
[----:B------:R-:W-:Y:S01]  /*0350*/  STG.E.64 desc[UR4][R4.64], R2 ;  /* 0x0000000204007986 */ /* 0x000fe2000c101b04 */
[----:B------:R-:W-:Y:S05]  /*0360*/  EXIT ;  /* 0x000000000000794d */ /* 0x000fea0003800000 */
.L_x_0:
[----:B------:R-:W-:-:S00]  /*0370*/  BRA `(.L_x_0) ;  /* 0xfffffffc00fc7947 */ /* 0x000fc0000383ffff */
[----:B------:R-:W-:-:S00]  /*0380*/  NOP ;  /* 0x0000000000007918 */ /* 0x000fc00000000000 */
[----:B------:R-:W-:-:S00]  /*0390*/  NOP ;  /* 0x0000000000007918 */ /* 0x000fc00000000000 */
[----:B------:R-:W-:-:S00]  /*03a0*/  NOP ;  /* 0x0000000000007918 */ /* 0x000fc00000000000 */
[----:B------:R-:W-:-:S00]  /*03b0*/  NOP ;  /* 0x0000000000007918 */ /* 0x000fc00000000000 */
[----:B------:R-:W-:-:S00]  /*03c0*/  NOP ;  /* 0x0000000000007918 */ /* 0x000fc00000000000 */
[----:B------:R-:W-:-:S00]  /*03d0*/  NOP ;  /* 0x0000000000007918 */ /* 0x000fc00000000000 */
[----:B------:R-:W-:-:S00]  /*03e0*/  NOP ;  /* 0x0000000000007918 */ /* 0x000fc00000000000 */
[----:B------:R-:W-:-:S00]  /*03f0*/  NOP ;  /* 0x0000000000007918 */ /* 0x000fc00000000000 */
.L_x_1:


//--------------------- .nv.global.init           --------------------------
	.section	.nv.global.init,"aw",@progbits
.nv.global.init:
	.type		_$_str,@object
	.size		_$_str,(_$_str_$_2 - _$_str)
_$_str:
        /*0000*/ 	.byte	0x5f, 0x5f, 0x43, 0x55, 0x44, 0x41, 0x5f, 0x46, 0x54, 0x5a, 0x00
	.type		_$_str_$_2,@object
	.size		_$_str_$_2,(.L_1 - _$_str_$_2)
_$_str_$_2:
        /*000b*/ 	.byte	0x5f, 0x5f, 0x43, 0x55, 0x44, 0x41, 0x5f, 0x50, 0x52, 0x45, 0x43, 0x5f, 0x53, 0x51, 0x52, 0x54
        /*001b*/ 	.byte	0x00
.L_1:


//--------------------- .nv.constant0.triton_poi_fused__native_batch_norm_legit_no_training_relu_29 --------------------------
	.section	.nv.constant0.triton_poi_fused__native_batch_norm_legit_no_training_relu_29,"a",@progbits
	.sectionflags	@""
	.align	4
.nv.constant0.triton_poi_fused__native_batch_norm_legit_no_training_relu_29:
	.zero		580
